//
// Generated by NVIDIA NVVM Compiler
//
// Compiler Build ID: CL-36424714
// Cuda compilation tools, release 13.0, V13.0.88
// Based on NVVM 20.0.0
//

.version 9.0
.target sm_100
.address_size 64

	// .globl	_Z6kernelPiS_S_iiix

.visible .entry _Z6kernelPiS_S_iiix(
	.param .u64 .ptr .align 1 _Z6kernelPiS_S_iiix_param_0,
	.param .u64 .ptr .align 1 _Z6kernelPiS_S_iiix_param_1,
	.param .u64 .ptr .align 1 _Z6kernelPiS_S_iiix_param_2,
	.param .u32 _Z6kernelPiS_S_iiix_param_3,
	.param .u32 _Z6kernelPiS_S_iiix_param_4,
	.param .u32 _Z6kernelPiS_S_iiix_param_5,
	.param .u64 _Z6kernelPiS_S_iiix_param_6
)
{
	.reg .pred 	%p<5>;
	.reg .b32 	%r<35>;
	.reg .b64 	%rd<43>;

	ld.param.u64 	%rd17, [_Z6kernelPiS_S_iiix_param_0];
	ld.param.u64 	%rd18, [_Z6kernelPiS_S_iiix_param_1];
	ld.param.u64 	%rd19, [_Z6kernelPiS_S_iiix_param_2];
	ld.param.u32 	%r3, [_Z6kernelPiS_S_iiix_param_3];
	ld.param.u32 	%r4, [_Z6kernelPiS_S_iiix_param_4];
	ld.param.u64 	%rd20, [_Z6kernelPiS_S_iiix_param_6];
	mov.u32 	%r5, %ctaid.x;
	mov.u32 	%r6, %ctaid.y;
	mov.u32 	%r7, %nctaid.x;
	mad.lo.s32 	%r8, %r6, %r7, %r5;
	mov.u32 	%r9, %ntid.x;
	mov.u32 	%r10, %ntid.y;
	mul.lo.s32 	%r11, %r9, %r10;
	mul.wide.u32 	%rd21, %r8, %r11;
	mov.u32 	%r12, %tid.y;
	mov.u32 	%r13, %tid.x;
	mad.lo.s32 	%r14, %r12, %r9, %r13;
	cvt.u64.u32 	%rd22, %r14;
	add.s64 	%rd1, %rd21, %rd22;
	setp.ge.s64 	%p1, %rd1, %rd20;
	@%p1 bra 	$L__BB0_11;
	mul.lo.s32 	%r15, %r4, %r3;
	cvt.s64.s32 	%rd2, %r15;
	or.b64  	%rd23, %rd1, %rd2;
	and.b64  	%rd24, %rd23, -4294967296;
	setp.ne.s64 	%p2, %rd24, 0;
	@%p2 bra 	$L__BB0_3;
	cvt.u32.u64 	%r16, %rd2;
	cvt.u32.u64 	%r17, %rd1;
	div.u32 	%r18, %r17, %r16;
	cvt.u64.u32 	%rd39, %r18;
	bra.uni 	$L__BB0_4;
$L__BB0_3:
	div.s64 	%rd39, %rd1, %rd2;
$L__BB0_4:
	cvt.u32.u64 	%r1, %rd39;
	cvt.s64.s32 	%rd6, %r3;
	or.b64  	%rd25, %rd1, %rd6;
	and.b64  	%rd26, %rd25, -4294967296;
	setp.ne.s64 	%p3, %rd26, 0;
	@%p3 bra 	$L__BB0_6;
	cvt.u32.u64 	%r19, %rd6;
	cvt.u32.u64 	%r20, %rd1;
	div.u32 	%r21, %r20, %r19;
	mul.lo.s32 	%r22, %r21, %r19;
	sub.s32 	%r23, %r20, %r22;
	cvt.u64.u32 	%rd40, %r21;
	cvt.u64.u32 	%rd41, %r23;
	bra.uni 	$L__BB0_7;
$L__BB0_6:
	div.s64 	%rd40, %rd1, %rd6;
	mul.lo.s64 	%rd27, %rd40, %rd6;
	sub.s64 	%rd41, %rd1, %rd27;
$L__BB0_7:
	cvt.u32.u64 	%r2, %rd41;
	cvt.s64.s32 	%rd13, %r4;
	or.b64  	%rd28, %rd40, %rd13;
	and.b64  	%rd29, %rd28, -4294967296;
	setp.ne.s64 	%p4, %rd29, 0;
	@%p4 bra 	$L__BB0_9;
	cvt.u32.u64 	%r24, %rd13;
	cvt.u32.u64 	%r25, %rd40;
	rem.u32 	%r26, %r25, %r24;
	cvt.u64.u32 	%rd42, %r26;
	bra.uni 	$L__BB0_10;
$L__BB0_9:
	rem.s64 	%rd42, %rd40, %rd13;
$L__BB0_10:
	cvt.u32.u64 	%r27, %rd42;
	mad.lo.s32 	%r28, %r3, %r1, %r2;
	cvta.to.global.u64 	%rd30, %rd17;
	mul.wide.s32 	%rd31, %r28, 4;
	add.s64 	%rd32, %rd30, %rd31;
	ld.global.u32 	%r29, [%rd32];
	mad.lo.s32 	%r30, %r4, %r2, %r27;
	cvta.to.global.u64 	%rd33, %rd18;
	mul.wide.s32 	%rd34, %r30, 4;
	add.s64 	%rd35, %rd33, %rd34;
	ld.global.u32 	%r31, [%rd35];
	mul.lo.s32 	%r32, %r31, %r29;
	mad.lo.s32 	%r33, %r4, %r1, %r27;
	cvta.to.global.u64 	%rd36, %rd19;
	mul.wide.s32 	%rd37, %r33, 4;
	add.s64 	%rd38, %rd36, %rd37;
	atom.global.add.u32 	%r34, [%rd38], %r32;
$L__BB0_11:
	ret;

}


// ===== COMPILED SASS (sm_100) =====

	.target	sm_100

	.elftype	@"ET_EXEC"


//--------------------- .note.nv.tkinfo           --------------------------
	.section	.note.nv.tkinfo,"",@"SHT_NOTE"
	.sectionflags	@"SHF_NOTE_NV_TKINFO"
	.tkinfo
        /*0018*/ 	.word	0x00000002
        /*0030*/ 	.string	""
        /*0030*/ 	.string	"ptxas"
        /*0030*/ 	.string	"Cuda compilation tools, release 13.0, V13.0.88"
        /*0030*/ 	.string	"Build cuda_13.0.r13.0/compiler.36424714_0"
        /*0030*/ 	.string	"-arch sm_100 -m 64 "



//--------------------- .note.nv.cuinfo           --------------------------
	.section	.note.nv.cuinfo,"",@"SHT_NOTE"
	.sectionflags	@"SHF_NOTE_NV_CUINFO"
        /*0018*/ 	.short	0x0002
        /*001a*/ 	.short	0x0064
        /*001c*/ 	.short	0x0082
	.zero		2


//--------------------- .nv.info                  --------------------------
	.section	.nv.info,"",@"SHT_CUDA_INFO"
	.align	4


	//----- nvinfo : EIATTR_REGCOUNT
	.align		4
        /*0000*/ 	.byte	0x04, 0x2f
        /*0002*/ 	.short	(.L_1 - .L_0)
	.align		4
.L_0:
        /*0004*/ 	.word	index@(_Z6kernelPiS_S_iiix)
        /*0008*/ 	.word	0x00000018


	//----- nvinfo : EIATTR_FRAME_SIZE
	.align		4
.L_1:
        /*000c*/ 	.byte	0x04, 0x11
        /*000e*/ 	.short	(.L_3 - .L_2)
	.align		4
.L_2:
        /*0010*/ 	.word	index@($__internal_1_$__cuda_sm20_rem_s64)
        /*0014*/ 	.word	0x00000000


	//----- nvinfo : EIATTR_FRAME_SIZE
	.align		4
.L_3:
        /*0018*/ 	.byte	0x04, 0x11
        /*001a*/ 	.short	(.L_5 - .L_4)
	.align		4
.L_4:
        /*001c*/ 	.word	index@($__internal_0_$__cuda_sm20_div_s64)
        /*0020*/ 	.word	0x00000000


	//----- nvinfo : EIATTR_FRAME_SIZE
	.align		4
.L_5:
        /*0024*/ 	.byte	0x04, 0x11
        /*0026*/ 	.short	(.L_7 - .L_6)
	.align		4
.L_6:
        /*0028*/ 	.word	index@(_Z6kernelPiS_S_iiix)
        /*002c*/ 	.word	0x00000000


	//----- nvinfo : EIATTR_MIN_STACK_SIZE
	.align		4
.L_7:
        /*0030*/ 	.byte	0x04, 0x12
        /*0032*/ 	.short	(.L_9 - .L_8)
	.align		4
.L_8:
        /*0034*/ 	.word	index@(_Z6kernelPiS_S_iiix)
        /*0038*/ 	.word	0x00000000
.L_9:


//--------------------- .nv.compat                --------------------------
	.section	.nv.compat,"",@"SHT_CUDA_COMPAT_INFO"
	.align	4
        /*0000*/ 	.byte	0x02, 0x09, 0x00, 0x00, 0x02, 0x02, 0x01, 0x00, 0x02, 0x05, 0x05, 0x00, 0x03, 0x07, 0x01, 0x01
        /*0010*/ 	.byte	0x02, 0x03, 0x00, 0x00, 0x02, 0x06, 0x01, 0x00, 0x04, 0x0b, 0x08, 0x00, 0x09, 0x00, 0x00, 0x00
        /*0020*/ 	.byte	0x00, 0x00, 0x00, 0x00


//--------------------- .nv.info._Z6kernelPiS_S_iiix --------------------------
	.section	.nv.info._Z6kernelPiS_S_iiix,"",@"SHT_CUDA_INFO"
	.sectionflags	@""
	.align	4


	//----- nvinfo : EIATTR_CUDA_API_VERSION
	.align		4
        /*0000*/ 	.byte	0x04, 0x37
        /*0002*/ 	.short	(.L_11 - .L_10)
.L_10:
        /*0004*/ 	.word	0x00000082


	//----- nvinfo : EIATTR_KPARAM_INFO
	.align		4
.L_11:
        /*0008*/ 	.byte	0x04, 0x17
        /*000a*/ 	.short	(.L_13 - .L_12)
.L_12:
        /*000c*/ 	.word	0x00000000
        /*0010*/ 	.short	0x0006
        /*0012*/ 	.short	0x0028
        /*0014*/ 	.byte	0x00, 0xf0, 0x21, 0x00


	//----- nvinfo : EIATTR_KPARAM_INFO
	.align		4
.L_13:
        /*0018*/ 	.byte	0x04, 0x17
        /*001a*/ 	.short	(.L_15 - .L_14)
.L_14:
        /*001c*/ 	.word	0x00000000
        /*0020*/ 	.short	0x0005
        /*0022*/ 	.short	0x0020
        /*0024*/ 	.byte	0x00, 0xf0, 0x11, 0x00


	//----- nvinfo : EIATTR_KPARAM_INFO
	.align		4
.L_15:
        /*0028*/ 	.byte	0x04, 0x17
        /*002a*/ 	.short	(.L_17 - .L_16)
.L_16:
        /*002c*/ 	.word	0x00000000
        /*0030*/ 	.short	0x0004
        /*0032*/ 	.short	0x001c
        /*0034*/ 	.byte	0x00, 0xf0, 0x11, 0x00


	//----- nvinfo : EIATTR_KPARAM_INFO
	.align		4
.L_17:
        /*0038*/ 	.byte	0x04, 0x17
        /*003a*/ 	.short	(.L_19 - .L_18)
.L_18:
        /*003c*/ 	.word	0x00000000
        /*0040*/ 	.short	0x0003
        /*0042*/ 	.short	0x0018
        /*0044*/ 	.byte	0x00, 0xf0, 0x11, 0x00


	//----- nvinfo : EIATTR_KPARAM_INFO
	.align		4
.L_19:
        /*0048*/ 	.byte	0x04, 0x17
        /*004a*/ 	.short	(.L_21 - .L_20)
.L_20:
        /*004c*/ 	.word	0x00000000
        /*0050*/ 	.short	0x0002
        /*0052*/ 	.short	0x0010
        /*0054*/ 	.byte	0x00, 0xf5, 0x21, 0x00


	//----- nvinfo : EIATTR_KPARAM_INFO
	.align		4
.L_21:
        /*0058*/ 	.byte	0x04, 0x17
        /*005a*/ 	.short	(.L_23 - .L_22)
.L_22:
        /*005c*/ 	.word	0x00000000
        /*0060*/ 	.short	0x0001
        /*0062*/ 	.short	0x0008
        /*0064*/ 	.byte	0x00, 0xf5, 0x21, 0x00


	//----- nvinfo : EIATTR_KPARAM_INFO
	.align		4
.L_23:
        /*0068*/ 	.byte	0x04, 0x17
        /*006a*/ 	.short	(.L_25 - .L_24)
.L_24:
        /*006c*/ 	.word	0x00000000
        /*0070*/ 	.short	0x0000
        /*0072*/ 	.short	0x0000
        /*0074*/ 	.byte	0x00, 0xf5, 0x21, 0x00


	//----- nvinfo : EIATTR_SPARSE_MMA_MASK
	.align		4
.L_25:
        /*0078*/ 	.byte	0x03, 0x50
        /*007a*/ 	.short	0x0000


	//----- nvinfo : EIATTR_MAXREG_COUNT
	.align		4
        /*007c*/ 	.byte	0x03, 0x1b
        /*007e*/ 	.short	0x00ff


	//----- nvinfo : EIATTR_MERCURY_ISA_VERSION
	.align		4
        /*0080*/ 	.byte	0x03, 0x5f
        /*0082*/ 	.short	0x0101


	//----- nvinfo : EIATTR_VRC_CTA_INIT_COUNT
	.align		4
        /*0084*/ 	.byte	0x02, 0x4a
	.zero		1
	.zero		1


	//----- nvinfo : EIATTR_EXIT_INSTR_OFFSETS
	.align		4
        /*0088*/ 	.byte	0x04, 0x1c
        /*008a*/ 	.short	(.L_27 - .L_26)


	//   ....[0]....
.L_26:
        /*008c*/ 	.word	0x00000100


	//   ....[1]....
        /*0090*/ 	.word	0x00000850


	//----- nvinfo : EIATTR_CRS_STACK_SIZE
	.align		4
.L_27:
        /*0094*/ 	.byte	0x04, 0x1e
        /*0096*/ 	.short	(.L_29 - .L_28)
.L_28:
        /*0098*/ 	.word	0x00000000


	//----- nvinfo : EIATTR_CBANK_PARAM_SIZE
	.align		4
.L_29:
        /*009c*/ 	.byte	0x03, 0x19
        /*009e*/ 	.short	0x0030


	//----- nvinfo : EIATTR_PARAM_CBANK
	.align		4
        /*00a0*/ 	.byte	0x04, 0x0a
        /*00a2*/ 	.short	(.L_31 - .L_30)
	.align		4
.L_30:
        /*00a4*/ 	.word	index@(.nv.constant0._Z6kernelPiS_S_iiix)
        /*00a8*/ 	.short	0x0380
        /*00aa*/ 	.short	0x0030


	//----- nvinfo : EIATTR_SW_WAR
	.align		4
.L_31:
        /*00ac*/ 	.byte	0x04, 0x36
        /*00ae*/ 	.short	(.L_33 - .L_32)
.L_32:
        /*00b0*/ 	.word	0x00000008
.L_33:


//--------------------- .nv.callgraph             --------------------------
	.section	.nv.callgraph,"",@"SHT_CUDA_CALLGRAPH"
	.align	4
	.sectionentsize	8
	.align		4
        /*0000*/ 	.word	0x00000000
	.align		4
        /*0004*/ 	.word	0xffffffff
	.align		4
        /*0008*/ 	.word	0x00000000
	.align		4
        /*000c*/ 	.word	0xfffffffe
	.align		4
        /*0010*/ 	.word	0x00000000
	.align		4
        /*0014*/ 	.word	0xfffffffd
	.align		4
        /*0018*/ 	.word	0x00000000
	.align		4
        /*001c*/ 	.word	0xfffffffc


//--------------------- .text._Z6kernelPiS_S_iiix --------------------------
	.section	.text._Z6kernelPiS_S_iiix,"ax",@progbits
	.align	128
        .global         _Z6kernelPiS_S_iiix
        .type           _Z6kernelPiS_S_iiix,@function
        .size           _Z6kernelPiS_S_iiix,(.L_x_11 - _Z6kernelPiS_S_iiix)
        .other          _Z6kernelPiS_S_iiix,@"STO_CUDA_ENTRY STV_DEFAULT"
_Z6kernelPiS_S_iiix:
.text._Z6kernelPiS_S_iiix:
[----:B------:R-:W-:Y:S01]  /*0000*/  LDC R1, c[0x0][0x37c] ;  /* 0x0000df00ff017b82 */ /* 0x000fe20000000800 */
[----:B------:R-:W0:Y:S01]  /*0010*/  S2R R2, SR_TID.Y ;  /* 0x0000000000027919 */ /* 0x000e220000002200 */
[----:B------:R-:W1:Y:S06]  /*0020*/  LDCU UR6, c[0x0][0x370] ;  /* 0x00006e00ff0677ac */ /* 0x000e6c0008000800 */
[----:B------:R-:W-:Y:S01]  /*0030*/  S2UR UR4, SR_CTAID.X ;  /* 0x00000000000479c3 */ /* 0x000fe20000002500 */
[----:B------:R-:W0:Y:S01]  /*0040*/  S2R R3, SR_TID.X ;  /* 0x0000000000037919 */ /* 0x000e220000002100 */
[----:B------:R-:W0:Y:S01]  /*0050*/  LDCU UR7, c[0x0][0x360] ;  /* 0x00006c00ff0777ac */ /* 0x000e220008000800 */
[----:B------:R-:W2:Y:S05]  /*0060*/  LDCU.64 UR8, c[0x0][0x3a8] ;  /* 0x00007500ff0877ac */ /* 0x000eaa0008000a00 */
[----:B------:R-:W1:Y:S08]  /*0070*/  S2UR UR5, SR_CTAID.Y ;  /* 0x00000000000579c3 */ /* 0x000e700000002600 */
[----:B------:R-:W3:Y:S01]  /*0080*/  LDC R5, c[0x0][0x364] ;  /* 0x0000d900ff057b82 */ /* 0x000ee20000000800 */
[----:B-1----:R-:W-:Y:S01]  /*0090*/  UIMAD UR4, UR5, UR6, UR4 ;  /* 0x00000006050472a4 */ /* 0x002fe2000f8e0204 */
[----:B0-----:R-:W-:-:S02]  /*00a0*/  IMAD R2, R2, UR7, R3 ;  /* 0x0000000702027c24 */ /* 0x001fc4000f8e0203 */
[----:B------:R-:W-:Y:S02]  /*00b0*/  IMAD.MOV.U32 R3, RZ, RZ, RZ ;  /* 0x000000ffff037224 */ /* 0x000fe400078e00ff */
[----:B---3--:R-:W-:-:S04]  /*00c0*/  IMAD R5, R5, UR7, RZ ;  /* 0x0000000705057c24 */ /* 0x008fc8000f8e02ff */
[----:B------:R-:W-:-:S03]  /*00d0*/  IMAD.WIDE.U32 R2, R5, UR4, R2 ;  /* 0x0000000405027c25 */ /* 0x000fc6000f8e0002 */
[----:B--2---:R-:W-:-:S04]  /*00e0*/  ISETP.GE.U32.AND P0, PT, R2, UR8, PT ;  /* 0x0000000802007c0c */ /* 0x004fc8000bf06070 */
[----:B------:R-:W-:-:S13]  /*00f0*/  ISETP.GE.AND.EX P0, PT, R3, UR9, PT, P0 ;  /* 0x0000000903007c0c */ /* 0x000fda000bf06300 */
[----:B------:R-:W-:Y:S05]  /*0100*/  @P0 EXIT ;  /* 0x000000000000094d */ /* 0x000fea0003800000 */
[----:B------:R-:W0:Y:S01]  /*0110*/  LDCU.64 UR4, c[0x0][0x398] ;  /* 0x00007300ff0477ac */ /* 0x000e220008000a00 */
[----:B------:R-:W-:Y:S01]  /*0120*/  BSSY.RECONVERGENT B0, `(.L_x_0) ;  /* 0x0000020000007945 */ /* 0x000fe20003800200 */
[----:B0-----:R-:W-:-:S04]  /*0130*/  UIMAD UR4, UR5, UR4, URZ ;  /* 0x00000004050472a4 */ /* 0x001fc8000f8e02ff */
[----:B------:R-:W-:-:S06]  /*0140*/  USHF.R.S32.HI UR5, URZ, 0x1f, UR4 ;  /* 0x0000001fff057899 */ /* 0x000fcc0008011404 */
[----:B------:R-:W-:-:S04]  /*0150*/  LOP3.LUT R0, R3, UR5, RZ, 0xfc, !PT ;  /* 0x0000000503007c12 */ /* 0x000fc8000f8efcff */
[----:B------:R-:W-:-:S13]  /*0160*/  ISETP.NE.U32.AND P0, PT, R0, RZ, PT ;  /* 0x000000ff0000720c */ /* 0x000fda0003f05070 */
[----:B------:R-:W-:Y:S05]  /*0170*/  @P0 BRA `(.L_x_1) ;  /* 0x00000000004c0947 */ /* 0x000fea0003800000 */
[----:B------:R-:W0:Y:S01]  /*0180*/  I2F.U32.RP R0, UR4 ;  /* 0x0000000400007d06 */ /* 0x000e220008209000 */
[----:B------:R-:W-:Y:S02]  /*0190*/  IADD3 R7, PT, PT, RZ, -UR4, RZ ;  /* 0x80000004ff077c10 */ /* 0x000fe4000fffe0ff */
[----:B------:R-:W-:-:S05]  /*01a0*/  ISETP.NE.U32.AND P2, PT, RZ, UR4, PT ;  /* 0x00000004ff007c0c */ /* 0x000fca000bf45070 */
[----:B0-----:R-:W0:Y:S02]  /*01b0*/  MUFU.RCP R0, R0 ;  /* 0x0000000000007308 */ /* 0x001e240000001000 */
[----:B0-----:R-:W-:-:S06]  /*01c0*/  VIADD R4, R0, 0xffffffe ;  /* 0x0ffffffe00047836 */ /* 0x001fcc0000000000 */
[----:B------:R0:W1:Y:S02]  /*01d0*/  F2I.FTZ.U32.TRUNC.NTZ R5, R4 ;  /* 0x0000000400057305 */ /* 0x000064000021f000 */
[----:B0-----:R-:W-:Y:S02]  /*01e0*/  IMAD.MOV.U32 R4, RZ, RZ, RZ ;  /* 0x000000ffff047224 */ /* 0x001fe400078e00ff */
[----:B-1----:R-:W-:-:S04]  /*01f0*/  IMAD R7, R7, R5, RZ ;  /* 0x0000000507077224 */ /* 0x002fc800078e02ff */
[----:B------:R-:W-:-:S06]  /*0200*/  IMAD.HI.U32 R5, R5, R7, R4 ;  /* 0x0000000705057227 */ /* 0x000fcc00078e0004 */
[----:B------:R-:W-:-:S04]  /*0210*/  IMAD.HI.U32 R0, R5, R2, RZ ;  /* 0x0000000205007227 */ /* 0x000fc800078e00ff */
[----:B------:R-:W-:-:S04]  /*0220*/  IMAD.MOV R5, RZ, RZ, -R0 ;  /* 0x000000ffff057224 */ /* 0x000fc800078e0a00 */
[----:B------:R-:W-:-:S05]  /*0230*/  IMAD R5, R5, UR4, R2 ;  /* 0x0000000405057c24 */ /* 0x000fca000f8e0202 */
[----:B------:R-:W-:-:S13]  /*0240*/  ISETP.GE.U32.AND P0, PT, R5, UR4, PT ;  /* 0x0000000405007c0c */ /* 0x000fda000bf06070 */
[----:B------:R-:W-:Y:S01]  /*0250*/  @P0 IADD3 R5, PT, PT, R5, -UR4, RZ ;  /* 0x8000000405050c10 */ /* 0x000fe2000fffe0ff */
[----:B------:R-:W-:-:S03]  /*0260*/  @P0 VIADD R0, R0, 0x1 ;  /* 0x0000000100000836 */ /* 0x000fc60000000000 */
[----:B------:R-:W-:-:S13]  /*0270*/  ISETP.GE.U32.AND P1, PT, R5, UR4, PT ;  /* 0x0000000405007c0c */ /* 0x000fda000bf26070 */
[----:B------:R-:W-:Y:S01]  /*0280*/  @P1 VIADD R0, R0, 0x1 ;  /* 0x0000000100001836 */ /* 0x000fe20000000000 */
[----:B------:R-:W-:Y:S01]  /*0290*/  @!P2 LOP3.LUT R0, RZ, UR4, RZ, 0x33, !PT ;  /* 0x00000004ff00ac12 */ /* 0x000fe2000f8e33ff */
[----:B------:R-:W-:Y:S06]  /*02a0*/  BRA `(.L_x_2) ;  /* 0x00000000001c7947 */ /* 0x000fec0003800000 */
.L_x_1:
[----:B------:R-:W-:Y:S01]  /*02b0*/  MOV R9, R2 ;  /* 0x0000000200097202 */ /* 0x000fe20000000f00 */
[----:B------:R-:W-:Y:S01]  /*02c0*/  IMAD.MOV.U32 R10, RZ, RZ, R3 ;  /* 0x000000ffff0a7224 */ /* 0x000fe200078e0003 */
[----:B------:R-:W-:Y:S01]  /*02d0*/  MOV R7, UR5 ;  /* 0x0000000500077c02 */ /* 0x000fe20008000f00 */
[----:B------:R-:W-:Y:S01]  /*02e0*/  IMAD.U32 R8, RZ, RZ, UR4 ;  /* 0x00000004ff087e24 */ /* 0x000fe2000f8e00ff */
[----:B------:R-:W-:-:S07]  /*02f0*/  MOV R6, 0x310 ;  /* 0x0000031000067802 */ /* 0x000fce0000000f00 */
[----:B------:R-:W-:Y:S05]  /*0300*/  CALL.REL.NOINC `($__internal_0_$__cuda_sm20_div_s64) ;  /* 0x0000000400547944 */ /* 0x000fea0003c00000 */
[----:B------:R-:W-:-:S07]  /*0310*/  IMAD.MOV.U32 R0, RZ, RZ, R4 ;  /* 0x000000ffff007224 */ /* 0x000fce00078e0004 */
.L_x_2:
[----:B------:R-:W-:Y:S05]  /*0320*/  BSYNC.RECONVERGENT B0 ;  /* 0x0000000000007941 */ /* 0x000fea0003800200 */
.L_x_0:
[----:B------:R-:W0:Y:S01]  /*0330*/  LDCU UR6, c[0x0][0x398] ;  /* 0x00007300ff0677ac */ /* 0x000e220008000800 */
[----:B------:R-:W-:Y:S01]  /*0340*/  BSSY.RECONVERGENT B0, `(.L_x_3) ;  /* 0x0000025000007945 */ /* 0x000fe20003800200 */
[----:B0-----:R-:W-:-:S06]  /*0350*/  USHF.R.S32.HI UR4, URZ, 0x1f, UR6 ;  /* 0x0000001fff047899 */ /* 0x001fcc0008011406 */
[----:B------:R-:W-:-:S04]  /*0360*/  LOP3.LUT R4, R3, UR4, RZ, 0xfc, !PT ;  /* 0x0000000403047c12 */ /* 0x000fc8000f8efcff */
[----:B------:R-:W-:-:S13]  /*0370*/  ISETP.NE.U32.AND P0, PT, R4, RZ, PT ;  /* 0x000000ff0400720c */ /* 0x000fda0003f05070 */
[----:B------:R-:W-:Y:S05]  /*0380*/  @P0 BRA `(.L_x_4) ;  /* 0x0000000000580947 */ /* 0x000fea0003800000 */
[----:B------:R-:W0:Y:S01]  /*0390*/  I2F.U32.RP R3, UR6 ;  /* 0x0000000600037d06 */ /* 0x000e220008209000 */
[----:B------:R-:W-:-:S07]  /*03a0*/  ISETP.NE.U32.AND P2, PT, RZ, UR6, PT ;  /* 0x00000006ff007c0c */ /* 0x000fce000bf45070 */
[----:B0-----:R-:W0:Y:S02]  /*03b0*/  MUFU.RCP R3, R3 ;  /* 0x0000000300037308 */ /* 0x001e240000001000 */
[----:B0-----:R-:W-:-:S06]  /*03c0*/  VIADD R4, R3, 0xffffffe ;  /* 0x0ffffffe03047836 */ /* 0x001fcc0000000000 */
[----:B------:R0:W1:Y:S02]  /*03d0*/  F2I.FTZ.U32.TRUNC.NTZ R5, R4 ;  /* 0x0000000400057305 */ /* 0x000064000021f000 */
[----:B0-----:R-:W-:Y:S01]  /*03e0*/  IMAD.MOV.U32 R4, RZ, RZ, RZ ;  /* 0x000000ffff047224 */ /* 0x001fe200078e00ff */
[----:B-1----:R-:W-:-:S05]  /*03f0*/  IADD3 R7, PT, PT, RZ, -R5, RZ ;  /* 0x80000005ff077210 */ /* 0x002fca0007ffe0ff */
[----:B------:R-:W-:-:S04]  /*0400*/  IMAD R7, R7, UR6, RZ ;  /* 0x0000000607077c24 */ /* 0x000fc8000f8e02ff */
[----:B------:R-:W-:-:S06]  /*0410*/  IMAD.HI.U32 R5, R5, R7, R4 ;  /* 0x0000000705057227 */ /* 0x000fcc00078e0004 */
[----:B------:R-:W-:-:S04]  /*0420*/  IMAD.HI.U32 R4, R5, R2, RZ ;  /* 0x0000000205047227 */ /* 0x000fc800078e00ff */
[----:B------:R-:W-:-:S04]  /*0430*/  IMAD.MOV R5, RZ, RZ, -R4 ;  /* 0x000000ffff057224 */ /* 0x000fc800078e0a04 */
[----:B------:R-:W-:-:S05]  /*0440*/  IMAD R5, R5, UR6, R2 ;  /* 0x0000000605057c24 */ /* 0x000fca000f8e0202 */
[----:B------:R-:W-:-:S13]  /*0450*/  ISETP.GE.U32.AND P0, PT, R5, UR6, PT ;  /* 0x0000000605007c0c */ /* 0x000fda000bf06070 */
[----:B------:R-:W-:Y:S01]  /*0460*/  @P0 IADD3 R5, PT, PT, R5, -UR6, RZ ;  /* 0x8000000605050c10 */ /* 0x000fe2000fffe0ff */
[----:B------:R-:W-:-:S03]  /*0470*/  @P0 VIADD R4, R4, 0x1 ;  /* 0x0000000104040836 */ /* 0x000fc60000000000 */
[----:B------:R-:W-:Y:S01]  /*0480*/  ISETP.GE.U32.AND P1, PT, R5, UR6, PT ;  /* 0x0000000605007c0c */ /* 0x000fe2000bf26070 */
[----:B------:R-:W-:-:S12]  /*0490*/  IMAD.MOV.U32 R5, RZ, RZ, RZ ;  /* 0x000000ffff057224 */ /* 0x000fd800078e00ff */
[----:B------:R-:W-:Y:S01]  /*04a0*/  @P1 VIADD R4, R4, 0x1 ;  /* 0x0000000104041836 */ /* 0x000fe20000000000 */
[----:B------:R-:W-:-:S04]  /*04b0*/  @!P2 LOP3.LUT R4, RZ, UR6, RZ, 0x33, !PT ;  /* 0x00000006ff04ac12 */ /* 0x000fc8000f8e33ff */
[----:B------:R-:W-:-:S05]  /*04c0*/  IADD3 R3, PT, PT, -R4, RZ, RZ ;  /* 0x000000ff04037210 */ /* 0x000fca0007ffe1ff */
[----:B------:R-:W-:Y:S01]  /*04d0*/  IMAD R3, R3, UR6, R2 ;  /* 0x0000000603037c24 */ /* 0x000fe2000f8e0202 */
[----:B------:R-:W-:Y:S06]  /*04e0*/  BRA `(.L_x_5) ;  /* 0x0000000000287947 */ /* 0x000fec0003800000 */
.L_x_4:
[----:B------:R-:W0:Y:S01]  /*04f0*/  LDCU UR5, c[0x0][0x398] ;  /* 0x00007300ff0577ac */ /* 0x000e220008000800 */
[----:B------:R-:W-:Y:S01]  /*0500*/  IMAD.MOV.U32 R9, RZ, RZ, R2 ;  /* 0x000000ffff097224 */ /* 0x000fe200078e0002 */
[----:B------:R-:W-:Y:S01]  /*0510*/  MOV R10, R3 ;  /* 0x00000003000a7202 */ /* 0x000fe20000000f00 */
[----:B------:R-:W-:Y:S01]  /*0520*/  IMAD.U32 R7, RZ, RZ, UR4 ;  /* 0x00000004ff077e24 */ /* 0x000fe2000f8e00ff */
[----:B------:R-:W-:Y:S01]  /*0530*/  MOV R6, 0x560 ;  /* 0x0000056000067802 */ /* 0x000fe20000000f00 */
[----:B0-----:R-:W-:-:S07]  /*0540*/  IMAD.U32 R8, RZ, RZ, UR5 ;  /* 0x00000005ff087e24 */ /* 0x001fce000f8e00ff */
[----:B------:R-:W-:Y:S05]  /*0550*/  CALL.REL.NOINC `($__internal_0_$__cuda_sm20_div_s64) ;  /* 0x0000000000c07944 */ /* 0x000fea0003c00000 */
[----:B------:R-:W0:Y:S01]  /*0560*/  LDCU UR5, c[0x0][0x398] ;  /* 0x00007300ff0577ac */ /* 0x000e220008000800 */
[----:B------:R-:W-:-:S05]  /*0570*/  IADD3 R3, PT, PT, -R4, RZ, RZ ;  /* 0x000000ff04037210 */ /* 0x000fca0007ffe1ff */
[----:B0-----:R-:W-:-:S07]  /*0580*/  IMAD R3, R3, UR5, R2 ;  /* 0x0000000503037c24 */ /* 0x001fce000f8e0202 */
.L_x_5:
[----:B------:R-:W-:Y:S05]  /*0590*/  BSYNC.RECONVERGENT B0 ;  /* 0x0000000000007941 */ /* 0x000fea0003800200 */
.L_x_3:
[----:B------:R-:W0:Y:S01]  /*05a0*/  LDCU UR10, c[0x0][0x39c] ;  /* 0x00007380ff0a77ac */ /* 0x000e220008000800 */
[----:B------:R-:W-:Y:S01]  /*05b0*/  BSSY.RECONVERGENT B0, `(.L_x_6) ;  /* 0x000001b000007945 */ /* 0x000fe20003800200 */
[----:B------:R-:W1:Y:S01]  /*05c0*/  LDCU.64 UR6, c[0x0][0x358] ;  /* 0x00006b00ff0677ac */ /* 0x000e620008000a00 */
[----:B0-----:R-:W-:-:S06]  /*05d0*/  USHF.R.S32.HI UR8, URZ, 0x1f, UR10 ;  /* 0x0000001fff087899 */ /* 0x001fcc000801140a */
[----:B------:R-:W-:-:S04]  /*05e0*/  LOP3.LUT R2, R5, UR8, RZ, 0xfc, !PT ;  /* 0x0000000805027c12 */ /* 0x000fc8000f8efcff */
[----:B------:R-:W-:-:S13]  /*05f0*/  ISETP.NE.U32.AND P0, PT, R2, RZ, PT ;  /* 0x000000ff0200720c */ /* 0x000fda0003f05070 */
[----:B-1----:R-:W-:Y:S05]  /*0600*/  @P0 BRA `(.L_x_7) ;  /* 0x00000000004c0947 */ /* 0x002fea0003800000 */
[----:B------:R-:W0:Y:S01]  /*0610*/  I2F.U32.RP R2, UR10 ;  /* 0x0000000a00027d06 */ /* 0x000e220008209000 */
[----:B------:R-:W-:-:S07]  /*0620*/  ISETP.NE.U32.AND P1, PT, RZ, UR10, PT ;  /* 0x0000000aff007c0c */ /* 0x000fce000bf25070 */
[----:B0-----:R-:W0:Y:S02]  /*0630*/  MUFU.RCP R2, R2 ;  /* 0x0000000200027308 */ /* 0x001e240000001000 */
[----:B0-----:R-:W-:-:S06]  /*0640*/  VIADD R6, R2, 0xffffffe ;  /* 0x0ffffffe02067836 */ /* 0x001fcc0000000000 */
[----:B------:R0:W1:Y:S02]  /*0650*/  F2I.FTZ.U32.TRUNC.NTZ R7, R6 ;  /* 0x0000000600077305 */ /* 0x000064000021f000 */
[----:B0-----:R-:W-:Y:S02]  /*0660*/  HFMA2 R6, -RZ, RZ, 0, 0 ;  /* 0x00000000ff067431 */ /* 0x001fe400000001ff */
[----:B-1----:R-:W-:-:S04]  /*0670*/  IMAD.MOV R5, RZ, RZ, -R7 ;  /* 0x000000ffff057224 */ /* 0x002fc800078e0a07 */
[----:B------:R-:W-:-:S04]  /*0680*/  IMAD R5, R5, UR10, RZ ;  /* 0x0000000a05057c24 */ /* 0x000fc8000f8e02ff */
[----:B------:R-:W-:-:S06]  /*0690*/  IMAD.HI.U32 R7, R7, R5, R6 ;  /* 0x0000000507077227 */ /* 0x000fcc00078e0006 */
[----:B------:R-:W-:-:S04]  /*06a0*/  IMAD.HI.U32 R7, R7, R4, RZ ;  /* 0x0000000407077227 */ /* 0x000fc800078e00ff */
[----:B------:R-:W-:-:S04]  /*06b0*/  IMAD.MOV R7, RZ, RZ, -R7 ;  /* 0x000000ffff077224 */ /* 0x000fc800078e0a07 */
[----:B------:R-:W-:-:S05]  /*06c0*/  IMAD R4, R7, UR10, R4 ;  /* 0x0000000a07047c24 */ /* 0x000fca000f8e0204 */
[----:B------:R-:W-:-:S13]  /*06d0*/  ISETP.GE.U32.AND P0, PT, R4, UR10, PT ;  /* 0x0000000a04007c0c */ /* 0x000fda000bf06070 */
[----:B------:R-:W-:-:S05]  /*06e0*/  @P0 VIADD R4, R4, -UR10 ;  /* 0x8000000a04040c36 */ /* 0x000fca0008000000 */
[----:B------:R-:W-:-:S13]  /*06f0*/  ISETP.GE.U32.AND P0, PT, R4, UR10, PT ;  /* 0x0000000a04007c0c */ /* 0x000fda000bf06070 */
[----:B------:R-:W-:Y:S02]  /*0700*/  @P0 IADD3 R4, PT, PT, R4, -UR10, RZ ;  /* 0x8000000a04040c10 */ /* 0x000fe4000fffe0ff */
[----:B------:R-:W-:-:S05]  /*0710*/  @!P1 LOP3.LUT R4, RZ, UR10, RZ, 0x33, !PT ;  /* 0x0000000aff049c12 */ /* 0x000fca000f8e33ff */
[----:B------:R-:W-:Y:S01]  /*0720*/  IMAD.MOV.U32 R8, RZ, RZ, R4 ;  /* 0x000000ffff087224 */ /* 0x000fe200078e0004 */
[----:B------:R-:W-:Y:S06]  /*0730*/  BRA `(.L_x_8) ;  /* 0x0000000000087947 */ /* 0x000fec0003800000 */
.L_x_7:
[----:B------:R-:W-:-:S07]  /*0740*/  MOV R2, 0x760 ;  /* 0x0000076000027802 */ /* 0x000fce0000000f00 */
[----:B------:R-:W-:Y:S05]  /*0750*/  CALL.REL.NOINC `($__internal_1_$__cuda_sm20_rem_s64) ;  /* 0x00000004008c7944 */ /* 0x000fea0003c00000 */
.L_x_8:
[----:B------:R-:W-:Y:S05]  /*0760*/  BSYNC.RECONVERGENT B0 ;  /* 0x0000000000007941 */ /* 0x000fea0003800200 */
.L_x_6:
[----:B------:R-:W0:Y:S01]  /*0770*/  LDC.64 R4, c[0x0][0x380] ;  /* 0x0000e000ff047b82 */ /* 0x000e220000000a00 */
[----:B------:R-:W1:Y:S07]  /*0780*/  LDCU.64 UR4, c[0x0][0x398] ;  /* 0x00007300ff0477ac */ /* 0x000e6e0008000a00 */
[----:B------:R-:W2:Y:S01]  /*0790*/  LDC.64 R6, c[0x0][0x388] ;  /* 0x0000e200ff067b82 */ /* 0x000ea20000000a00 */
[----:B-1----:R-:W-:Y:S02]  /*07a0*/  IMAD R9, R0, UR4, R3 ;  /* 0x0000000400097c24 */ /* 0x002fe4000f8e0203 */
[----:B------:R-:W-:-:S02]  /*07b0*/  IMAD R11, R3, UR5, R8 ;  /* 0x00000005030b7c24 */ /* 0x000fc4000f8e0208 */
[----:B0-----:R-:W-:-:S06]  /*07c0*/  IMAD.WIDE R2, R9, 0x4, R4 ;  /* 0x0000000409027825 */ /* 0x001fcc00078e0204 */
[----:B------:R-:W3:Y:S01]  /*07d0*/  LDG.E R2, desc[UR6][R2.64] ;  /* 0x0000000602027981 */ /* 0x000ee2000c1e1900 */
[----:B--2---:R-:W-:Y:S02]  /*07e0*/  IMAD.WIDE R4, R11, 0x4, R6 ;  /* 0x000000040b047825 */ /* 0x004fe400078e0206 */
[----:B------:R-:W0:Y:S04]  /*07f0*/  LDC.64 R6, c[0x0][0x390] ;  /* 0x0000e400ff067b82 */ /* 0x000e280000000a00 */
[----:B------:R-:W3:Y:S01]  /*0800*/  LDG.E R5, desc[UR6][R4.64] ;  /* 0x0000000604057981 */ /* 0x000ee2000c1e1900 */
[----:B------:R-:W-:-:S04]  /*0810*/  IMAD R9, R0, UR5, R8 ;  /* 0x0000000500097c24 */ /* 0x000fc8000f8e0208 */
[----:B0-----:R-:W-:-:S04]  /*0820*/  IMAD.WIDE R6, R9, 0x4, R6 ;  /* 0x0000000409067825 */ /* 0x001fc800078e0206 */
[----:B---3--:R-:W-:-:S05]  /*0830*/  IMAD R9, R2, R5, RZ ;  /* 0x0000000502097224 */ /* 0x008fca00078e02ff */
[----:B------:R-:W-:Y:S01]  /*0840*/  REDG.E.ADD.STRONG.GPU desc[UR6][R6.64], R9 ;  /* 0x000000090600798e */ /* 0x000fe2000c12e106 */
[----:B------:R-:W-:Y:S05]  /*0850*/  EXIT ;  /* 0x000000000000794d */ /* 0x000fea0003800000 */
        .weak           $__internal_0_$__cuda_sm20_div_s64
        .type           $__internal_0_$__cuda_sm20_div_s64,@function
        .size           $__internal_0_$__cuda_sm20_div_s64,($__internal_1_$__cuda_sm20_rem_s64 - $__internal_0_$__cuda_sm20_div_s64)
$__internal_0_$__cuda_sm20_div_s64:
[-C--:B------:R-:W-:Y:S02]  /*0860*/  IADD3 R5, P1, PT, RZ, -R8.reuse, RZ ;  /* 0x80000008ff057210 */ /* 0x080fe40007f3e0ff */
[----:B------:R-:W-:Y:S02]  /*0870*/  ISETP.GE.AND P0, PT, R7, RZ, PT ;  /* 0x000000ff0700720c */ /* 0x000fe40003f06270 */
[----:B------:R-:W-:Y:S01]  /*0880*/  ISETP.GE.AND P3, PT, R10, RZ, PT ;  /* 0x000000ff0a00720c */ /* 0x000fe20003f66270 */
[----:B------:R-:W-:Y:S01]  /*0890*/  IMAD.X R12, RZ, RZ, ~R7, P1 ;  /* 0x000000ffff0c7224 */ /* 0x000fe200008e0e07 */
[----:B------:R-:W-:-:S04]  /*08a0*/  SEL R4, R5, R8, !P0 ;  /* 0x0000000805047207 */ /* 0x000fc80004000000 */
[----:B------:R-:W-:-:S04]  /*08b0*/  SEL R5, R12, R7, !P0 ;  /* 0x000000070c057207 */ /* 0x000fc80004000000 */
[----:B------:R-:W0:Y:S08]  /*08c0*/  I2F.U64.RP R11, R4 ;  /* 0x00000004000b7312 */ /* 0x000e300000309000 */
[----:B0-----:R-:W0:Y:S02]  /*08d0*/  MUFU.RCP R11, R11 ;  /* 0x0000000b000b7308 */ /* 0x001e240000001000 */
[----:B0-----:R-:W-:-:S06]  /*08e0*/  IADD3 R12, PT, PT, R11, 0x1ffffffe, RZ ;  /* 0x1ffffffe0b0c7810 */ /* 0x001fcc0007ffe0ff */
[----:B------:R-:W0:Y:S02]  /*08f0*/  F2I.U64.TRUNC R12, R12 ;  /* 0x0000000c000c7311 */ /* 0x000e24000020d800 */
[----:B0-----:R-:W-:-:S04]  /*0900*/  IMAD.WIDE.U32 R14, R12, R4, RZ ;  /* 0x000000040c0e7225 */ /* 0x001fc800078e00ff */
[----:B------:R-:W-:Y:S01]  /*0910*/  IMAD R15, R12, R5, R15 ;  /* 0x000000050c0f7224 */ /* 0x000fe200078e020f */
[----:B------:R-:W-:-:S03]  /*0920*/  IADD3 R17, P0, PT, RZ, -R14, RZ ;  /* 0x8000000eff117210 */ /* 0x000fc60007f1e0ff */
[----:B------:R-:W-:Y:S02]  /*0930*/  IMAD R15, R13, R4, R15 ;  /* 0x000000040d0f7224 */ /* 0x000fe400078e020f */
[----:B------:R-:W-:-:S04]  /*0940*/  IMAD.HI.U32 R14, R12, R17, RZ ;  /* 0x000000110c0e7227 */ /* 0x000fc800078e00ff */
[----:B------:R-:W-:Y:S01]  /*0950*/  IMAD.X R19, RZ, RZ, ~R15, P0 ;  /* 0x000000ffff137224 */ /* 0x000fe200000e0e0f */
[----:B------:R-:W-:-:S03]  /*0960*/  MOV R15, R12 ;  /* 0x0000000c000f7202 */ /* 0x000fc60000000f00 */
[-C--:B------:R-:W-:Y:S02]  /*0970*/  IMAD R21, R13, R19.reuse, RZ ;  /* 0x000000130d157224 */ /* 0x080fe400078e02ff */
[----:B------:R-:W-:-:S04]  /*0980*/  IMAD.WIDE.U32 R14, P0, R12, R19, R14 ;  /* 0x000000130c0e7225 */ /* 0x000fc8000780000e */
[----:B------:R-:W-:-:S04]  /*0990*/  IMAD.HI.U32 R11, R13, R19, RZ ;  /* 0x000000130d0b7227 */ /* 0x000fc800078e00ff */
[----:B------:R-:W-:-:S04]  /*09a0*/  IMAD.HI.U32 R14, P1, R13, R17, R14 ;  /* 0x000000110d0e7227 */ /* 0x000fc8000782000e */
[----:B------:R-:W-:Y:S01]  /*09b0*/  IMAD.X R11, R11, 0x1, R13, P0 ;  /* 0x000000010b0b7824 */ /* 0x000fe200000e060d */
[----:B------:R-:W-:-:S04]  /*09c0*/  IADD3 R15, P2, PT, R21, R14, RZ ;  /* 0x0000000e150f7210 */ /* 0x000fc80007f5e0ff */
[----:B------:R-:W-:Y:S01]  /*09d0*/  IADD3.X R11, PT, PT, RZ, RZ, R11, P2, P1 ;  /* 0x000000ffff0b7210 */ /* 0x000fe200017e240b */
[----:B------:R-:W-:-:S04]  /*09e0*/  IMAD.WIDE.U32 R12, R15, R4, RZ ;  /* 0x000000040f0c7225 */ /* 0x000fc800078e00ff */
[----:B------:R-:W-:Y:S01]  /*09f0*/  IMAD R13, R15, R5, R13 ;  /* 0x000000050f0d7224 */ /* 0x000fe200078e020d */
[----:B------:R-:W-:Y:S02]  /*0a00*/  IADD3 R17, P0, PT, RZ, -R12, RZ ;  /* 0x8000000cff117210 */ /* 0x000fe40007f1e0ff */
[----:B------:R-:W-:Y:S01]  /*0a10*/  IADD3 R12, P4, PT, RZ, -R9, RZ ;  /* 0x80000009ff0c7210 */ /* 0x000fe20007f9e0ff */
[----:B------:R-:W-:Y:S02]  /*0a20*/  IMAD R13, R11, R4, R13 ;  /* 0x000000040b0d7224 */ /* 0x000fe400078e020d */
[----:B------:R-:W-:Y:S01]  /*0a30*/  IMAD.HI.U32 R14, R15, R17, RZ ;  /* 0x000000110f0e7227 */ /* 0x000fe200078e00ff */
[----:B------:R-:W-:Y:S02]  /*0a40*/  SEL R9, R12, R9, !P3 ;  /* 0x000000090c097207 */ /* 0x000fe40005800000 */
[----:B------:R-:W-:-:S05]  /*0a50*/  IADD3.X R16, PT, PT, RZ, ~R13, RZ, P0, !PT ;  /* 0x8000000dff107210 */ /* 0x000fca00007fe4ff */
[----:B------:R-:W-:-:S04]  /*0a60*/  IMAD.WIDE.U32 R14, P0, R15, R16, R14 ;  /* 0x000000100f0e7225 */ /* 0x000fc8000780000e */
[C---:B------:R-:W-:Y:S02]  /*0a70*/  IMAD R13, R11.reuse, R16, RZ ;  /* 0x000000100b0d7224 */ /* 0x040fe400078e02ff */
[----:B------:R-:W-:-:S04]  /*0a80*/  IMAD.HI.U32 R14, P1, R11, R17, R14 ;  /* 0x000000110b0e7227 */ /* 0x000fc8000782000e */
[----:B------:R-:W-:Y:S01]  /*0a90*/  IMAD.HI.U32 R16, R11, R16, RZ ;  /* 0x000000100b107227 */ /* 0x000fe200078e00ff */
[----:B------:R-:W-:-:S03]  /*0aa0*/  IADD3 R14, P2, PT, R13, R14, RZ ;  /* 0x0000000e0d0e7210 */ /* 0x000fc60007f5e0ff */
[----:B------:R-:W-:Y:S01]  /*0ab0*/  IMAD.X R13, RZ, RZ, ~R10, P4 ;  /* 0x000000ffff0d7224 */ /* 0x000fe200020e0e0a */
[----:B------:R-:W-:Y:S01]  /*0ac0*/  IADD3.X R11, PT, PT, R16, R11, RZ, P0, !PT ;  /* 0x0000000b100b7210 */ /* 0x000fe200007fe4ff */
[----:B------:R-:W-:-:S03]  /*0ad0*/  IMAD.HI.U32 R12, R14, R9, RZ ;  /* 0x000000090e0c7227 */ /* 0x000fc600078e00ff */
[-C--:B------:R-:W-:Y:S01]  /*0ae0*/  SEL R16, R13, R10.reuse, !P3 ;  /* 0x0000000a0d107207 */ /* 0x080fe20005800000 */
[----:B------:R-:W-:Y:S01]  /*0af0*/  IMAD.MOV.U32 R13, RZ, RZ, RZ ;  /* 0x000000ffff0d7224 */ /* 0x000fe200078e00ff */
[----:B------:R-:W-:Y:S02]  /*0b00*/  IADD3.X R11, PT, PT, RZ, RZ, R11, P2, P1 ;  /* 0x000000ffff0b7210 */ /* 0x000fe400017e240b */
[----:B------:R-:W-:Y:S01]  /*0b10*/  LOP3.LUT R10, R7, R10, RZ, 0x3c, !PT ;  /* 0x0000000a070a7212 */ /* 0x000fe200078e3cff */
[----:B------:R-:W-:-:S04]  /*0b20*/  IMAD.WIDE.U32 R12, R14, R16, R12 ;  /* 0x000000100e0c7225 */ /* 0x000fc800078e000c */
[C---:B------:R-:W-:Y:S02]  /*0b30*/  IMAD R15, R11.reuse, R16, RZ ;  /* 0x000000100b0f7224 */ /* 0x040fe400078e02ff */
[----:B------:R-:W-:-:S04]  /*0b40*/  IMAD.HI.U32 R12, P0, R11, R9, R12 ;  /* 0x000000090b0c7227 */ /* 0x000fc8000780000c */
[----:B------:R-:W-:Y:S01]  /*0b50*/  IMAD.HI.U32 R11, R11, R16, RZ ;  /* 0x000000100b0b7227 */ /* 0x000fe200078e00ff */
[----:B------:R-:W-:-:S04]  /*0b60*/  IADD3 R15, P1, PT, R15, R12, RZ ;  /* 0x0000000c0f0f7210 */ /* 0x000fc80007f3e0ff */
[----:B------:R-:W-:Y:S01]  /*0b70*/  IADD3.X R11, PT, PT, R11, RZ, RZ, P0, !PT ;  /* 0x000000ff0b0b7210 */ /* 0x000fe200007fe4ff */
[----:B------:R-:W-:-:S04]  /*0b80*/  IMAD.WIDE.U32 R12, R15, R4, RZ ;  /* 0x000000040f0c7225 */ /* 0x000fc800078e00ff */
[----:B------:R-:W-:Y:S01]  /*0b90*/  IMAD.X R11, RZ, RZ, R11, P1 ;  /* 0x000000ffff0b7224 */ /* 0x000fe200008e060b */
[----:B------:R-:W-:Y:S01]  /*0ba0*/  IADD3 R17, P1, PT, -R12, R9, RZ ;  /* 0x000000090c117210 */ /* 0x000fe20007f3e1ff */
[C---:B------:R-:W-:Y:S01]  /*0bb0*/  IMAD R13, R15.reuse, R5, R13 ;  /* 0x000000050f0d7224 */ /* 0x040fe200078e020d */
[----:B------:R-:W-:Y:S02]  /*0bc0*/  IADD3 R12, P2, PT, R15, 0x1, RZ ;  /* 0x000000010f0c7810 */ /* 0x000fe40007f5e0ff */
[-C--:B------:R-:W-:Y:S01]  /*0bd0*/  ISETP.GE.U32.AND P0, PT, R17, R4.reuse, PT ;  /* 0x000000041100720c */ /* 0x080fe20003f06070 */
[----:B------:R-:W-:Y:S01]  /*0be0*/  IMAD R13, R11, R4, R13 ;  /* 0x000000040b0d7224 */ /* 0x000fe200078e020d */
[----:B------:R-:W-:-:S04]  /*0bf0*/  IADD3.X R14, PT, PT, RZ, R11, RZ, P2, !PT ;  /* 0x0000000bff0e7210 */ /* 0x000fc800017fe4ff */
[----:B------:R-:W-:Y:S02]  /*0c00*/  IADD3.X R19, PT, PT, ~R13, R16, RZ, P1, !PT ;  /* 0x000000100d137210 */ /* 0x000fe40000ffe5ff */
[----:B------:R-:W-:Y:S02]  /*0c10*/  IADD3 R9, P1, PT, R17, -R4, RZ ;  /* 0x8000000411097210 */ /* 0x000fe40007f3e0ff */
[----:B------:R-:W-:-:S03]  /*0c20*/  ISETP.GE.U32.AND.EX P0, PT, R19, R5, PT, P0 ;  /* 0x000000051300720c */ /* 0x000fc60003f06100 */
[----:B------:R-:W-:Y:S01]  /*0c30*/  IMAD.X R13, R19, 0x1, ~R5, P1 ;  /* 0x00000001130d7824 */ /* 0x000fe200008e0e05 */
[----:B------:R-:W-:Y:S02]  /*0c40*/  SEL R9, R9, R17, P0 ;  /* 0x0000001109097207 */ /* 0x000fe40000000000 */
[----:B------:R-:W-:Y:S02]  /*0c50*/  SEL R15, R12, R15, P0 ;  /* 0x0000000f0c0f7207 */ /* 0x000fe40000000000 */
[----:B------:R-:W-:Y:S02]  /*0c60*/  SEL R13, R13, R19, P0 ;  /* 0x000000130d0d7207 */ /* 0x000fe40000000000 */
[----:B------:R-:W-:Y:S02]  /*0c70*/  ISETP.GE.U32.AND P1, PT, R9, R4, PT ;  /* 0x000000040900720c */ /* 0x000fe40003f26070 */
[----:B------:R-:W-:Y:S02]  /*0c80*/  SEL R12, R14, R11, P0 ;  /* 0x0000000b0e0c7207 */ /* 0x000fe40000000000 */
[----:B------:R-:W-:-:S02]  /*0c90*/  IADD3 R4, P2, PT, R15, 0x1, RZ ;  /* 0x000000010f047810 */ /* 0x000fc40007f5e0ff */
[----:B------:R-:W-:Y:S02]  /*0ca0*/  ISETP.GE.U32.AND.EX P0, PT, R13, R5, PT, P1 ;  /* 0x000000050d00720c */ /* 0x000fe40003f06110 */
[----:B------:R-:W-:Y:S01]  /*0cb0*/  ISETP.GE.AND P1, PT, R10, RZ, PT ;  /* 0x000000ff0a00720c */ /* 0x000fe20003f26270 */
[----:B------:R-:W-:Y:S01]  /*0cc0*/  IMAD.X R5, RZ, RZ, R12, P2 ;  /* 0x000000ffff057224 */ /* 0x000fe200010e060c */
[----:B------:R-:W-:-:S04]  /*0cd0*/  SEL R4, R4, R15, P0 ;  /* 0x0000000f04047207 */ /* 0x000fc80000000000 */
[----:B------:R-:W-:Y:S02]  /*0ce0*/  SEL R5, R5, R12, P0 ;  /* 0x0000000c05057207 */ /* 0x000fe40000000000 */
[-C--:B------:R-:W-:Y:S02]  /*0cf0*/  IADD3 R9, P2, PT, RZ, -R4.reuse, RZ ;  /* 0x80000004ff097210 */ /* 0x080fe40007f5e0ff */
[----:B------:R-:W-:Y:S02]  /*0d00*/  ISETP.NE.U32.AND P0, PT, R8, RZ, PT ;  /* 0x000000ff0800720c */ /* 0x000fe40003f05070 */
[----:B------:R-:W-:Y:S02]  /*0d10*/  IADD3.X R8, PT, PT, RZ, ~R5, RZ, P2, !PT ;  /* 0x80000005ff087210 */ /* 0x000fe400017fe4ff */
[----:B------:R-:W-:Y:S01]  /*0d20*/  ISETP.NE.AND.EX P0, PT, R7, RZ, PT, P0 ;  /* 0x000000ff0700720c */ /* 0x000fe20003f05300 */
[----:B------:R-:W-:Y:S01]  /*0d30*/  IMAD.MOV.U32 R7, RZ, RZ, 0x0 ;  /* 0x00000000ff077424 */ /* 0x000fe200078e00ff */
[----:B------:R-:W-:-:S02]  /*0d40*/  SEL R4, R9, R4, !P1 ;  /* 0x0000000409047207 */ /* 0x000fc40004800000 */
[----:B------:R-:W-:Y:S02]  /*0d50*/  SEL R5, R8, R5, !P1 ;  /* 0x0000000508057207 */ /* 0x000fe40004800000 */
[----:B------:R-:W-:Y:S02]  /*0d60*/  SEL R4, R4, 0xffffffff, P0 ;  /* 0xffffffff04047807 */ /* 0x000fe40000000000 */
[----:B------:R-:W-:Y:S01]  /*0d70*/  SEL R5, R5, 0xffffffff, P0 ;  /* 0xffffffff05057807 */ /* 0x000fe20000000000 */
[----:B------:R-:W-:Y:S06]  /*0d80*/  RET.REL.NODEC R6 `(_Z6kernelPiS_S_iiix) ;  /* 0xfffffff0069c7950 */ /* 0x000fec0003c3ffff */
        .weak           $__internal_1_$__cuda_sm20_rem_s64
        .type           $__internal_1_$__cuda_sm20_rem_s64,@function
        .size           $__internal_1_$__cuda_sm20_rem_s64,(.L_x_11 - $__internal_1_$__cuda_sm20_rem_s64)
$__internal_1_$__cuda_sm20_rem_s64:
[----:B------:R-:W0:Y:S01]  /*0d90*/  LDCU UR9, c[0x0][0x39c] ;  /* 0x00007380ff0977ac */ /* 0x000e220008000800 */
[----:B------:R-:W-:Y:S02]  /*0da0*/  UISETP.GE.AND UP0, UPT, UR8, URZ, UPT ;  /* 0x000000ff0800728c */ /* 0x000fe4000bf06270 */
[----:B0-----:R-:W-:-:S04]  /*0db0*/  UIADD3 UR4, UP1, UPT, URZ, -UR9, URZ ;  /* 0x80000009ff047290 */ /* 0x001fc8000ff3e0ff */
[----:B------:R-:W-:Y:S02]  /*0dc0*/  UIADD3.X UR5, UPT, UPT, URZ, ~UR8, URZ, UP1, !UPT ;  /* 0x80000008ff057290 */ /* 0x000fe40008ffe4ff */
[----:B------:R-:W-:Y:S02]  /*0dd0*/  USEL UR4, UR4, UR9, !UP0 ;  /* 0x0000000904047287 */ /* 0x000fe4000c000000 */
[----:B------:R-:W-:-:S09]  /*0de0*/  USEL UR5, UR5, UR8, !UP0 ;  /* 0x0000000805057287 */ /* 0x000fd2000c000000 */
[----:B------:R-:W0:Y:S08]  /*0df0*/  I2F.U64.RP R10, UR4 ;  /* 0x00000004000a7d12 */ /* 0x000e300008309000 */
[----:B0-----:R-:W0:Y:S02]  /*0e00*/  MUFU.RCP R10, R10 ;  /* 0x0000000a000a7308 */ /* 0x001e240000001000 */
[----:B0-----:R-:W-:-:S06]  /*0e10*/  IADD3 R6, PT, PT, R10, 0x1ffffffe, RZ ;  /* 0x1ffffffe0a067810 */ /* 0x001fcc0007ffe0ff */
[----:B------:R-:W0:Y:S02]  /*0e20*/  F2I.U64.TRUNC R6, R6 ;  /* 0x0000000600067311 */ /* 0x000e24000020d800 */
[----:B0-----:R-:W-:-:S04]  /*0e30*/  IMAD.WIDE.U32 R8, R6, UR4, RZ ;  /* 0x0000000406087c25 */ /* 0x001fc8000f8e00ff */
[----:B------:R-:W-:Y:S01]  /*0e40*/  IMAD R9, R6, UR5, R9 ;  /* 0x0000000506097c24 */ /* 0x000fe2000f8e0209 */
[----:B------:R-:W-:-:S03]  /*0e50*/  IADD3 R11, P0, PT, RZ, -R8, RZ ;  /* 0x80000008ff0b7210 */ /* 0x000fc60007f1e0ff */
[----:B------:R-:W-:Y:S02]  /*0e60*/  IMAD R9, R7, UR4, R9 ;  /* 0x0000000407097c24 */ /* 0x000fe4000f8e0209 */
[----:B------:R-:W-:-:S04]  /*0e70*/  IMAD.HI.U32 R8, R6, R11, RZ ;  /* 0x0000000b06087227 */ /* 0x000fc800078e00ff */
[----:B------:R-:W-:Y:S01]  /*0e80*/  IMAD.X R13, RZ, RZ, ~R9, P0 ;  /* 0x000000ffff0d7224 */ /* 0x000fe200000e0e09 */
[----:B------:R-:W-:-:S03]  /*0e90*/  MOV R9, R6 ;  /* 0x0000000600097202 */ /* 0x000fc60000000f00 */
[-C--:B------:R-:W-:Y:S02]  /*0ea0*/  IMAD R15, R7, R13.reuse, RZ ;  /* 0x0000000d070f7224 */ /* 0x080fe400078e02ff */
[----:B------:R-:W-:-:S04]  /*0eb0*/  IMAD.WIDE.U32 R8, P0, R6, R13, R8 ;  /* 0x0000000d06087225 */ /* 0x000fc80007800008 */
[----:B------:R-:W-:-:S04]  /*0ec0*/  IMAD.HI.U32 R13, R7, R13, RZ ;  /* 0x0000000d070d7227 */ /* 0x000fc800078e00ff */
[----:B------:R-:W-:-:S05]  /*0ed0*/  IMAD.HI.U32 R8, P1, R7, R11, R8 ;  /* 0x0000000b07087227 */ /* 0x000fca0007820008 */
[----:B------:R-:W-:Y:S01]  /*0ee0*/  IADD3 R9, P2, PT, R15, R8, RZ ;  /* 0x000000080f097210 */ /* 0x000fe20007f5e0ff */
[----:B------:R-:W-:Y:S01]  /*0ef0*/  IMAD.X R8, R13, 0x1, R7, P0 ;  /* 0x000000010d087824 */ /* 0x000fe200000e0607 */
[----:B------:R-:W-:-:S03]  /*0f00*/  IADD3 R13, P4, PT, RZ, -R4, RZ ;  /* 0x80000004ff0d7210 */ /* 0x000fc60007f9e0ff */
[----:B------:R-:W-:Y:S01]  /*0f10*/  IMAD.WIDE.U32 R6, R9, UR4, RZ ;  /* 0x0000000409067c25 */ /* 0x000fe2000f8e00ff */
[----:B------:R-:W-:Y:S02]  /*0f20*/  IADD3.X R11, PT, PT, RZ, RZ, R8, P2, P1 ;  /* 0x000000ffff0b7210 */ /* 0x000fe400017e2408 */
[----:B------:R-:W-:Y:S01]  /*0f30*/  ISETP.GE.AND P1, PT, R5, RZ, PT ;  /* 0x000000ff0500720c */ /* 0x000fe20003f26270 */
[----:B------:R-:W-:Y:S01]  /*0f40*/  IMAD R8, R9, UR5, R7 ;  /* 0x0000000509087c24 */ /* 0x000fe2000f8e0207 */
[----:B------:R-:W-:-:S03]  /*0f50*/  IADD3 R7, P0, PT, RZ, -R6, RZ ;  /* 0x80000006ff077210 */ /* 0x000fc60007f1e0ff */
[----:B------:R-:W-:Y:S02]  /*0f60*/  IMAD R6, R11, UR4, R8 ;  /* 0x000000040b067c24 */ /* 0x000fe4000f8e0208 */
[----:B------:R-:W-:-:S03]  /*0f70*/  IMAD.HI.U32 R8, R9, R7, RZ ;  /* 0x0000000709087227 */ /* 0x000fc600078e00ff */
[----:B------:R-:W-:-:S05]  /*0f80*/  IADD3.X R6, PT, PT, RZ, ~R6, RZ, P0, !PT ;  /* 0x80000006ff067210 */ /* 0x000fca00007fe4ff */
[----:B------:R-:W-:-:S04]  /*0f90*/  IMAD.WIDE.U32 R8, P0, R9, R6, R8 ;  /* 0x0000000609087225 */ /* 0x000fc80007800008 */
[C---:B------:R-:W-:Y:S02]  /*0fa0*/  IMAD R10, R11.reuse, R6, RZ ;  /* 0x000000060b0a7224 */ /* 0x040fe400078e02ff */
[----:B------:R-:W-:Y:S01]  /*0fb0*/  IMAD.HI.U32 R7, P2, R11, R7, R8 ;  /* 0x000000070b077227 */ /* 0x000fe20007840008 */
[----:B------:R-:W-:-:S03]  /*0fc0*/  SEL R8, R13, R4, !P1 ;  /* 0x000000040d087207 */ /* 0x000fc60004800000 */
[----:B------:R-:W-:Y:S01]  /*0fd0*/  IMAD.HI.U32 R6, R11, R6, RZ ;  /* 0x000000060b067227 */ /* 0x000fe200078e00ff */
[----:B------:R-:W-:-:S03]  /*0fe0*/  IADD3 R7, P3, PT, R10, R7, RZ ;  /* 0x000000070a077210 */ /* 0x000fc60007f7e0ff */
[----:B------:R-:W-:Y:S01]  /*0ff0*/  IMAD.X R10, RZ, RZ, ~R5, P4 ;  /* 0x000000ffff0a7224 */ /* 0x000fe200020e0e05 */
[----:B------:R-:W-:Y:S01]  /*1000*/  IADD3.X R11, PT, PT, R6, R11, RZ, P0, !PT ;  /* 0x0000000b060b7210 */ /* 0x000fe200007fe4ff */
[----:B------:R-:W-:-:S03]  /*1010*/  IMAD.HI.U32 R4, R7, R8, RZ ;  /* 0x0000000807047227 */ /* 0x000fc600078e00ff */
[----:B------:R-:W-:Y:S01]  /*1020*/  SEL R10, R10, R5, !P1 ;  /* 0x000000050a0a7207 */ /* 0x000fe20004800000 */
[----:B------:R-:W-:Y:S01]  /*1030*/  IMAD.MOV.U32 R5, RZ, RZ, RZ ;  /* 0x000000ffff057224 */ /* 0x000fe200078e00ff */
[----:B------:R-:W-:-:S03]  /*1040*/  IADD3.X R11, PT, PT, RZ, RZ, R11, P3, P2 ;  /* 0x000000ffff0b7210 */ /* 0x000fc60001fe440b */
[----:B------:R-:W-:-:S04]  /*1050*/  IMAD.WIDE.U32 R4, R7, R10, R4 ;  /* 0x0000000a07047225 */ /* 0x000fc800078e0004 */
[C---:B------:R-:W-:Y:S02]  /*1060*/  IMAD R7, R11.reuse, R10, RZ ;  /* 0x0000000a0b077224 */ /* 0x040fe400078e02ff */
[----:B------:R-:W-:-:S04]  /*1070*/  IMAD.HI.U32 R4, P0, R11, R8, R4 ;  /* 0x000000080b047227 */ /* 0x000fc80007800004 */
[----:B------:R-:W-:Y:S01]  /*1080*/  IMAD.HI.U32 R6, R11, R10, RZ ;  /* 0x0000000a0b067227 */ /* 0x000fe200078e00ff */
[----:B------:R-:W-:-:S04]  /*1090*/  IADD3 R7, P2, PT, R7, R4, RZ ;  /* 0x0000000407077210 */ /* 0x000fc80007f5e0ff */
[----:B------:R-:W-:Y:S01]  /*10a0*/  IADD3.X R6, PT, PT, R6, RZ, RZ, P0, !PT ;  /* 0x000000ff06067210 */ /* 0x000fe200007fe4ff */
[----:B------:R-:W-:-:S04]  /*10b0*/  IMAD.WIDE.U32 R4, R7, UR4, RZ ;  /* 0x0000000407047c25 */ /* 0x000fc8000f8e00ff */
[----:B------:R-:W-:Y:S01]  /*10c0*/  IMAD.X R6, RZ, RZ, R6, P2 ;  /* 0x000000ffff067224 */ /* 0x000fe200010e0606 */
[----:B------:R-:W-:Y:S01]  /*10d0*/  IADD3 R8, P2, PT, -R4, R8, RZ ;  /* 0x0000000804087210 */ /* 0x000fe20007f5e1ff */
[----:B------:R-:W-:-:S03]  /*10e0*/  IMAD R7, R7, UR5, R5 ;  /* 0x0000000507077c24 */ /* 0x000fc6000f8e0205 */
[----:B------:R-:W-:Y:S01]  /*10f0*/  ISETP.GE.U32.AND P0, PT, R8, UR4, PT ;  /* 0x0000000408007c0c */ /* 0x000fe2000bf06070 */
[----:B------:R-:W-:-:S05]  /*1100*/  IMAD R6, R6, UR4, R7 ;  /* 0x0000000406067c24 */ /* 0x000fca000f8e0207 */
[----:B------:R-:W-:Y:S02]  /*1110*/  IADD3.X R7, PT, PT, ~R6, R10, RZ, P2, !PT ;  /* 0x0000000a06077210 */ /* 0x000fe400017fe5ff */
[----:B------:R-:W-:Y:S02]  /*1120*/  IADD3 R5, P2, PT, R8, -UR4, RZ ;  /* 0x8000000408057c10 */ /* 0x000fe4000ff5e0ff */
[C---:B------:R-:W-:Y:S02]  /*1130*/  ISETP.GE.U32.AND.EX P0, PT, R7.reuse, UR5, PT, P0 ;  /* 0x0000000507007c0c */ /* 0x040fe4000bf06100 */
[----:B------:R-:W-:Y:S02]  /*1140*/  IADD3.X R4, PT, PT, R7, ~UR5, RZ, P2, !PT ;  /* 0x8000000507047c10 */ /* 0x000fe400097fe4ff */
[----:B------:R-:W-:Y:S02]  /*1150*/  SEL R5, R5, R8, P0 ;  /* 0x0000000805057207 */ /* 0x000fe40000000000 */
[----:B------:R-:W-:-:S02]  /*1160*/  SEL R4, R4, R7, P0 ;  /* 0x0000000704047207 */ /* 0x000fc40000000000 */
[C---:B------:R-:W-:Y:S01]  /*1170*/  ISETP.GE.U32.AND P0, PT, R5.reuse, UR4, PT ;  /* 0x0000000405007c0c */ /* 0x040fe2000bf06070 */
[----:B------:R-:W-:-:S03]  /*1180*/  VIADD R8, R5, -UR4 ;  /* 0x8000000405087c36 */ /* 0x000fc60008000000 */
[----:B------:R-:W-:Y:S01]  /*1190*/  ISETP.GE.U32.AND.EX P0, PT, R4, UR5, PT, P0 ;  /* 0x0000000504007c0c */ /* 0x000fe2000bf06100 */
[----:B------:R-:W-:-:S03]  /*11a0*/  IMAD.MOV.U32 R4, RZ, RZ, R2 ;  /* 0x000000ffff047224 */ /* 0x000fc600078e0002 */
[----:B------:R-:W-:Y:S02]  /*11b0*/  SEL R8, R8, R5, P0 ;  /* 0x0000000508087207 */ /* 0x000fe40000000000 */
[----:B------:R-:W-:Y:S02]  /*11c0*/  ISETP.NE.U32.AND P0, PT, RZ, UR9, PT ;  /* 0x00000009ff007c0c */ /* 0x000fe4000bf05070 */
[-C--:B------:R-:W-:Y:S02]  /*11d0*/  IADD3 R5, PT, PT, RZ, -R8.reuse, RZ ;  /* 0x80000008ff057210 */ /* 0x080fe40007ffe0ff */
[----:B------:R-:W-:Y:S02]  /*11e0*/  ISETP.NE.AND.EX P0, PT, RZ, UR8, PT, P0 ;  /* 0x00000008ff007c0c */ /* 0x000fe4000bf05300 */
[----:B------:R-:W-:Y:S01]  /*11f0*/  SEL R8, R5, R8, !P1 ;  /* 0x0000000805087207 */ /* 0x000fe20004800000 */
[----:B------:R-:W-:-:S03]  /*1200*/  HFMA2 R5, -RZ, RZ, 0, 0 ;  /* 0x00000000ff057431 */ /* 0x000fc600000001ff */
[----:B------:R-:W-:Y:S01]  /*1210*/  SEL R8, R8, 0xffffffff, P0 ;  /* 0xffffffff08087807 */ /* 0x000fe20000000000 */
[----:B------:R-:W-:Y:S06]  /*1220*/  RET.REL.NODEC R4 `(_Z6kernelPiS_S_iiix) ;  /* 0xffffffec04747950 */ /* 0x000fec0003c3ffff */
.L_x_9:
[----:B------:R-:W-:-:S00]  /*1230*/  BRA `(.L_x_9) ;  /* 0xfffffffc00fc7947 */ /* 0x000fc0000383ffff */
[----:B------:R-:W-:-:S00]  /*1240*/  NOP ;  /* 0x0000000000007918 */ /* 0x000fc00000000000 */
        /* <DEDUP_REMOVED lines=11> */
.L_x_11:


//--------------------- .nv.shared.reserved.0     --------------------------
	.section	.nv.shared.reserved.0,"aw",@nobits
	.weak		__nv_reservedSMEM_offset_0_alias
	.size		__nv_reservedSMEM_offset_0_alias, 0, 64
	.other		__nv_reservedSMEM_offset_0_alias,@"STO_CUDA_RESERVED_SHARED STV_DEFAULT"
__nv_reservedSMEM_offset_0_alias:
	.zero		0
	.zero		64


//--------------------- .nv.constant0._Z6kernelPiS_S_iiix --------------------------
	.section	.nv.constant0._Z6kernelPiS_S_iiix,"a",@progbits
	.sectionflags	@""
	.align	4
.nv.constant0._Z6kernelPiS_S_iiix:
	.zero		944


//--------------------- SYMBOLS --------------------------

	.type		.nv.reservedSmem.offset0,@object
	.size		.nv.reservedSmem.offset0,0x4
